//
// Generated by NVIDIA NVVM Compiler
//
// Compiler Build ID: CL-36424714
// Cuda compilation tools, release 13.0, V13.0.88
// Based on NVVM 20.0.0
//

.version 9.0
.target sm_100
.address_size 64

	// .globl	_Z13solve_sudokusPii
.extern .func  (.param .b32 func_retval0) vprintf
(
	.param .b64 vprintf_param_0,
	.param .b64 vprintf_param_1
)
;
.global .align 1 .b8 $str[32] = {80, 117, 122, 122, 108, 101, 32, 37, 100, 32, 115, 111, 108, 118, 101, 100, 32, 115, 117, 99, 99, 101, 115, 115, 102, 117, 108, 108, 121, 46, 10};
.global .align 1 .b8 $str$1[26] = {80, 117, 122, 122, 108, 101, 32, 37, 100, 32, 105, 115, 32, 117, 110, 115, 111, 108, 118, 97, 98, 108, 101, 46, 10};

.visible .entry _Z13solve_sudokusPii(
	.param .u64 .ptr .align 1 _Z13solve_sudokusPii_param_0,
	.param .u32 _Z13solve_sudokusPii_param_1
)
{
	.local .align 8 .b8 	__local_depot0[656];
	.reg .b64 	%SP;
	.reg .b64 	%SPL;
	.reg .pred 	%p<106>;
	.reg .b16 	%rs<40>;
	.reg .b32 	%r<275>;
	.reg .b64 	%rd<65>;

	mov.u64 	%SPL, __local_depot0;
	cvta.local.u64 	%SP, %SPL;
	ld.param.u64 	%rd20, [_Z13solve_sudokusPii_param_0];
	ld.param.u32 	%r76, [_Z13solve_sudokusPii_param_1];
	add.u64 	%rd1, %SPL, 0;
	mov.u32 	%r77, %ctaid.x;
	mov.u32 	%r78, %ntid.x;
	mov.u32 	%r79, %tid.x;
	mad.lo.s32 	%r1, %r77, %r78, %r79;
	setp.ge.s32 	%p1, %r1, %r76;
	@%p1 bra 	$L__BB0_111;
	cvta.to.global.u64 	%rd2, %rd20;
	mul.lo.s32 	%r2, %r1, 81;
	mul.wide.s32 	%rd22, %r2, 4;
	add.s64 	%rd3, %rd2, %rd22;
	mov.b32 	%r244, 0;
	mov.b16 	%rs32, 1;
	mov.b16 	%rs30, 0;
	mov.b32 	%r253, -1;
	mov.b32 	%r254, 10;
	mov.u32 	%r252, %r253;
$L__BB0_2:
	mul.lo.s32 	%r84, %r244, 9;
	mul.hi.u32 	%r85, %r244, -1431655765;
	shr.u32 	%r86, %r85, 1;
	mul.wide.u32 	%rd23, %r84, 4;
	add.s64 	%rd4, %rd3, %rd23;
	mul.lo.s32 	%r7, %r86, 27;
	add.s32 	%r8, %r7, 9;
	mov.b32 	%r245, 0;
	cvt.u64.u32 	%rd28, %r7;
	cvt.s64.s32 	%rd33, %r8;
$L__BB0_3:
	mul.wide.s32 	%rd24, %r245, 4;
	add.s64 	%rd25, %rd4, %rd24;
	ld.global.u32 	%r87, [%rd25];
	setp.ne.s32 	%p2, %r87, 0;
	@%p2 bra 	$L__BB0_36;
	mul.hi.u32 	%r90, %r245, -1431655765;
	shr.u32 	%r91, %r90, 1;
	mul.lo.s32 	%r92, %r91, 3;
	ld.global.u32 	%r13, [%rd4];
	mul.wide.u32 	%rd26, %r245, 4;
	add.s64 	%rd5, %rd3, %rd26;
	add.s32 	%r93, %r92, %r7;
	mul.wide.u32 	%rd27, %r93, 4;
	add.s64 	%rd6, %rd3, %rd27;
	cvt.u64.u32 	%rd29, %r92;
	add.s64 	%rd30, %rd29, %rd28;
	shl.b64 	%rd31, %rd30, 2;
	add.s64 	%rd7, %rd3, %rd31;
	add.s32 	%r94, %r93, 9;
	mul.wide.s32 	%rd32, %r94, 4;
	add.s64 	%rd8, %rd3, %rd32;
	add.s64 	%rd34, %rd29, %rd33;
	shl.b64 	%rd35, %rd34, 2;
	add.s64 	%rd9, %rd3, %rd35;
	mov.b32 	%r250, 0;
	mov.b32 	%r249, 1;
$L__BB0_5:
	setp.eq.s32 	%p3, %r13, %r249;
	mov.b32 	%r95, 0;
	mov.u32 	%r251, %r95;
	@%p3 bra 	$L__BB0_33;
	ld.global.u32 	%r97, [%rd4+4];
	setp.eq.s32 	%p4, %r97, %r249;
	@%p4 bra 	$L__BB0_33;
	ld.global.u32 	%r99, [%rd4+8];
	setp.eq.s32 	%p5, %r99, %r249;
	mov.u32 	%r251, %r95;
	@%p5 bra 	$L__BB0_33;
	ld.global.u32 	%r101, [%rd4+12];
	setp.eq.s32 	%p6, %r101, %r249;
	mov.u32 	%r251, %r95;
	@%p6 bra 	$L__BB0_33;
	ld.global.u32 	%r103, [%rd4+16];
	setp.eq.s32 	%p7, %r103, %r249;
	mov.u32 	%r251, %r95;
	@%p7 bra 	$L__BB0_33;
	ld.global.u32 	%r105, [%rd4+20];
	setp.eq.s32 	%p8, %r105, %r249;
	mov.u32 	%r251, %r95;
	@%p8 bra 	$L__BB0_33;
	ld.global.u32 	%r107, [%rd4+24];
	setp.eq.s32 	%p9, %r107, %r249;
	mov.u32 	%r251, %r95;
	@%p9 bra 	$L__BB0_33;
	ld.global.u32 	%r109, [%rd4+28];
	setp.eq.s32 	%p10, %r109, %r249;
	mov.u32 	%r251, %r95;
	@%p10 bra 	$L__BB0_33;
	ld.global.u32 	%r111, [%rd4+32];
	setp.eq.s32 	%p11, %r111, %r249;
	mov.u32 	%r251, %r95;
	@%p11 bra 	$L__BB0_33;
	ld.global.u32 	%r113, [%rd5];
	setp.eq.s32 	%p12, %r113, %r249;
	mov.u32 	%r251, %r95;
	@%p12 bra 	$L__BB0_33;
	ld.global.u32 	%r115, [%rd5+36];
	setp.eq.s32 	%p13, %r115, %r249;
	mov.u32 	%r251, %r95;
	@%p13 bra 	$L__BB0_33;
	ld.global.u32 	%r117, [%rd5+72];
	setp.eq.s32 	%p14, %r117, %r249;
	mov.u32 	%r251, %r95;
	@%p14 bra 	$L__BB0_33;
	ld.global.u32 	%r119, [%rd5+108];
	setp.eq.s32 	%p15, %r119, %r249;
	mov.u32 	%r251, %r95;
	@%p15 bra 	$L__BB0_33;
	ld.global.u32 	%r121, [%rd5+144];
	setp.eq.s32 	%p16, %r121, %r249;
	mov.u32 	%r251, %r95;
	@%p16 bra 	$L__BB0_33;
	ld.global.u32 	%r123, [%rd5+180];
	setp.eq.s32 	%p17, %r123, %r249;
	mov.u32 	%r251, %r95;
	@%p17 bra 	$L__BB0_33;
	ld.global.u32 	%r125, [%rd5+216];
	setp.eq.s32 	%p18, %r125, %r249;
	mov.u32 	%r251, %r95;
	@%p18 bra 	$L__BB0_33;
	ld.global.u32 	%r127, [%rd5+252];
	setp.eq.s32 	%p19, %r127, %r249;
	mov.u32 	%r251, %r95;
	@%p19 bra 	$L__BB0_33;
	ld.global.u32 	%r129, [%rd5+288];
	setp.eq.s32 	%p20, %r129, %r249;
	mov.u32 	%r251, %r95;
	@%p20 bra 	$L__BB0_33;
	ld.global.u32 	%r130, [%rd6];
	setp.eq.s32 	%p21, %r130, %r249;
	@%p21 bra 	$L__BB0_32;
	ld.global.u32 	%r131, [%rd7+4];
	setp.eq.s32 	%p22, %r131, %r249;
	@%p22 bra 	$L__BB0_32;
	ld.global.u32 	%r132, [%rd7+8];
	setp.eq.s32 	%p23, %r132, %r249;
	@%p23 bra 	$L__BB0_32;
	ld.global.u32 	%r133, [%rd8];
	setp.eq.s32 	%p24, %r133, %r249;
	@%p24 bra 	$L__BB0_32;
	ld.global.u32 	%r134, [%rd9+4];
	setp.eq.s32 	%p25, %r134, %r249;
	@%p25 bra 	$L__BB0_32;
	ld.global.u32 	%r135, [%rd9+8];
	setp.eq.s32 	%p26, %r135, %r249;
	@%p26 bra 	$L__BB0_32;
	ld.global.u32 	%r136, [%rd8+36];
	setp.eq.s32 	%p27, %r136, %r249;
	@%p27 bra 	$L__BB0_32;
	ld.global.u32 	%r137, [%rd9+40];
	setp.eq.s32 	%p28, %r137, %r249;
	@%p28 bra 	$L__BB0_32;
	ld.global.u32 	%r139, [%rd9+44];
	setp.ne.s32 	%p29, %r139, %r249;
	mov.b32 	%r251, 1;
	@%p29 bra 	$L__BB0_33;
$L__BB0_32:
	mov.u32 	%r251, %r95;
$L__BB0_33:
	add.s32 	%r250, %r251, %r250;
	add.s32 	%r249, %r249, 1;
	setp.ne.s32 	%p30, %r249, 10;
	@%p30 bra 	$L__BB0_5;
	setp.eq.s32 	%p31, %r250, 0;
	mov.b16 	%rs30, 1;
	@%p31 bra 	$L__BB0_36;
	setp.lt.s32 	%p32, %r250, %r254;
	selp.b32 	%r252, %r245, %r252, %p32;
	selp.b32 	%r253, %r244, %r253, %p32;
	min.s32 	%r254, %r250, %r254;
	mov.b16 	%rs32, 0;
$L__BB0_36:
	add.s32 	%r245, %r245, 1;
	setp.ne.s32 	%p33, %r245, 9;
	@%p33 bra 	$L__BB0_3;
	add.s32 	%r244, %r244, 1;
	setp.ne.s32 	%p34, %r244, 9;
	@%p34 bra 	$L__BB0_2;
	and.b16  	%rs18, %rs30, 255;
	setp.eq.s16 	%p35, %rs18, 0;
	and.b16  	%rs19, %rs32, 255;
	setp.ne.s16 	%p36, %rs19, 0;
	or.pred  	%p37, %p35, %p36;
	@%p37 bra 	$L__BB0_109;
	st.local.v2.u32 	[%rd1], {%r253, %r252};
	mul.wide.s32 	%rd36, %r2, 4;
	add.s64 	%rd10, %rd2, %rd36;
	mov.b32 	%r274, 0;
$L__BB0_40:
	mul.wide.u32 	%rd37, %r274, 8;
	add.s64 	%rd11, %rd1, %rd37;
	ld.local.v2.u32 	{%r142, %r143}, [%rd11];
	mul.lo.s32 	%r30, %r142, 9;
	add.s32 	%r144, %r30, %r143;
	mul.wide.s32 	%rd38, %r144, 4;
	add.s64 	%rd12, %rd3, %rd38;
	ld.global.u32 	%r256, [%rd12];
	setp.gt.s32 	%p38, %r256, 8;
	@%p38 bra 	$L__BB0_64;
	mul.hi.s32 	%r145, %r142, 1431655766;
	shr.u32 	%r146, %r145, 31;
	add.s32 	%r147, %r145, %r146;
	mul.lo.s32 	%r32, %r147, 3;
	mul.hi.s32 	%r148, %r143, 1431655766;
	shr.u32 	%r149, %r148, 31;
	add.s32 	%r150, %r148, %r149;
	mul.lo.s32 	%r33, %r150, 3;
	add.s32 	%r34, %r33, 2;
	add.s32 	%r35, %r32, 2;
	mul.wide.s32 	%rd39, %r30, 4;
	add.s64 	%rd13, %rd3, %rd39;
	ld.global.u32 	%r36, [%rd13];
	mul.wide.s32 	%rd40, %r143, 4;
	add.s64 	%rd14, %rd3, %rd40;
$L__BB0_42:
	add.s32 	%r256, %r256, 1;
	setp.eq.s32 	%p39, %r36, %r256;
	@%p39 bra 	$L__BB0_63;
	ld.global.u32 	%r151, [%rd13+4];
	setp.eq.s32 	%p40, %r151, %r256;
	@%p40 bra 	$L__BB0_63;
	ld.global.u32 	%r152, [%rd13+8];
	setp.eq.s32 	%p41, %r152, %r256;
	@%p41 bra 	$L__BB0_63;
	ld.global.u32 	%r153, [%rd13+12];
	setp.eq.s32 	%p42, %r153, %r256;
	@%p42 bra 	$L__BB0_63;
	ld.global.u32 	%r154, [%rd13+16];
	setp.eq.s32 	%p43, %r154, %r256;
	@%p43 bra 	$L__BB0_63;
	ld.global.u32 	%r155, [%rd13+20];
	setp.eq.s32 	%p44, %r155, %r256;
	@%p44 bra 	$L__BB0_63;
	ld.global.u32 	%r156, [%rd13+24];
	setp.eq.s32 	%p45, %r156, %r256;
	@%p45 bra 	$L__BB0_63;
	ld.global.u32 	%r157, [%rd13+28];
	setp.eq.s32 	%p46, %r157, %r256;
	@%p46 bra 	$L__BB0_63;
	ld.global.u32 	%r158, [%rd13+32];
	setp.eq.s32 	%p47, %r158, %r256;
	@%p47 bra 	$L__BB0_63;
	ld.global.u32 	%r159, [%rd14];
	setp.eq.s32 	%p48, %r159, %r256;
	@%p48 bra 	$L__BB0_63;
	ld.global.u32 	%r160, [%rd14+36];
	setp.eq.s32 	%p49, %r160, %r256;
	@%p49 bra 	$L__BB0_63;
	ld.global.u32 	%r161, [%rd14+72];
	setp.eq.s32 	%p50, %r161, %r256;
	@%p50 bra 	$L__BB0_63;
	ld.global.u32 	%r162, [%rd14+108];
	setp.eq.s32 	%p51, %r162, %r256;
	@%p51 bra 	$L__BB0_63;
	ld.global.u32 	%r163, [%rd14+144];
	setp.eq.s32 	%p52, %r163, %r256;
	@%p52 bra 	$L__BB0_63;
	ld.global.u32 	%r164, [%rd14+180];
	setp.eq.s32 	%p53, %r164, %r256;
	@%p53 bra 	$L__BB0_63;
	ld.global.u32 	%r165, [%rd14+216];
	setp.eq.s32 	%p54, %r165, %r256;
	@%p54 bra 	$L__BB0_63;
	ld.global.u32 	%r166, [%rd14+252];
	setp.eq.s32 	%p55, %r166, %r256;
	@%p55 bra 	$L__BB0_63;
	ld.global.u32 	%r167, [%rd14+288];
	setp.eq.s32 	%p56, %r167, %r256;
	mov.u32 	%r257, %r32;
	@%p56 bra 	$L__BB0_63;
$L__BB0_60:
	mad.lo.s32 	%r258, %r257, 9, %r33;
	mov.u32 	%r259, %r33;
	bra.uni 	$L__BB0_62;
$L__BB0_61:
	add.s32 	%r41, %r259, 1;
	add.s32 	%r258, %r258, 1;
	setp.ge.s32 	%p58, %r259, %r34;
	mov.u32 	%r259, %r41;
	@%p58 bra 	$L__BB0_65;
$L__BB0_62:
	mul.wide.s32 	%rd41, %r258, 4;
	add.s64 	%rd42, %rd10, %rd41;
	ld.global.u32 	%r168, [%rd42];
	setp.eq.s32 	%p57, %r168, %r256;
	@%p57 bra 	$L__BB0_63;
	bra.uni 	$L__BB0_61;
$L__BB0_63:
	setp.eq.s32 	%p98, %r256, 9;
	@%p98 bra 	$L__BB0_64;
	bra.uni 	$L__BB0_42;
$L__BB0_64:
	mov.b32 	%r236, 0;
	st.global.u32 	[%rd12], %r236;
	add.s32 	%r274, %r274, -1;
	bra.uni 	$L__BB0_107;
$L__BB0_65:
	add.s32 	%r45, %r257, 1;
	setp.lt.s32 	%p59, %r257, %r35;
	mov.u32 	%r257, %r45;
	@%p59 bra 	$L__BB0_60;
	st.global.u32 	[%rd12], %r256;
	mov.b32 	%r263, 0;
	mov.b16 	%rs38, 1;
	mov.b16 	%rs36, 0;
	mov.b32 	%r272, -1;
	mov.b32 	%r273, 10;
	mov.u32 	%r271, %r272;
$L__BB0_67:
	mul.lo.s32 	%r173, %r263, 9;
	mul.hi.u32 	%r174, %r263, -1431655765;
	shr.u32 	%r175, %r174, 1;
	mul.wide.u32 	%rd43, %r173, 4;
	add.s64 	%rd15, %rd3, %rd43;
	mul.lo.s32 	%r50, %r175, 27;
	mov.b32 	%r264, 0;
$L__BB0_68:
	mul.wide.s32 	%rd44, %r264, 4;
	add.s64 	%rd45, %rd15, %rd44;
	ld.global.u32 	%r176, [%rd45];
	setp.ne.s32 	%p60, %r176, 0;
	@%p60 bra 	$L__BB0_101;
	mul.hi.u32 	%r179, %r264, -1431655765;
	shr.u32 	%r180, %r179, 1;
	mul.lo.s32 	%r181, %r180, 3;
	sub.s32 	%r55, %r264, %r181;
	ld.global.u32 	%r56, [%rd15];
	mul.wide.u32 	%rd46, %r264, 4;
	add.s64 	%rd16, %rd3, %rd46;
	cvt.u64.u32 	%rd47, %r50;
	cvt.u64.u32 	%rd48, %r181;
	add.s64 	%rd49, %rd48, %rd47;
	shl.b64 	%rd50, %rd49, 2;
	add.s64 	%rd17, %rd3, %rd50;
	add.s32 	%r182, %r50, 9;
	add.s32 	%r183, %r182, %r181;
	mul.wide.s32 	%rd51, %r183, 4;
	add.s64 	%rd18, %rd3, %rd51;
	cvt.s64.s32 	%rd52, %r182;
	add.s64 	%rd53, %rd48, %rd52;
	shl.b64 	%rd54, %rd53, 2;
	add.s64 	%rd19, %rd3, %rd54;
	mov.b32 	%r269, 0;
	mov.b32 	%r268, 1;
	sub.s32 	%r219, %r264, %r55;
	add.s32 	%r220, %r219, %r50;
$L__BB0_70:
	setp.eq.s32 	%p61, %r56, %r268;
	mov.b32 	%r184, 0;
	mov.u32 	%r270, %r184;
	@%p61 bra 	$L__BB0_98;
	ld.global.u32 	%r186, [%rd15+4];
	setp.eq.s32 	%p62, %r186, %r268;
	@%p62 bra 	$L__BB0_98;
	ld.global.u32 	%r188, [%rd15+8];
	setp.eq.s32 	%p63, %r188, %r268;
	mov.u32 	%r270, %r184;
	@%p63 bra 	$L__BB0_98;
	ld.global.u32 	%r190, [%rd15+12];
	setp.eq.s32 	%p64, %r190, %r268;
	mov.u32 	%r270, %r184;
	@%p64 bra 	$L__BB0_98;
	ld.global.u32 	%r192, [%rd15+16];
	setp.eq.s32 	%p65, %r192, %r268;
	mov.u32 	%r270, %r184;
	@%p65 bra 	$L__BB0_98;
	ld.global.u32 	%r194, [%rd15+20];
	setp.eq.s32 	%p66, %r194, %r268;
	mov.u32 	%r270, %r184;
	@%p66 bra 	$L__BB0_98;
	ld.global.u32 	%r196, [%rd15+24];
	setp.eq.s32 	%p67, %r196, %r268;
	mov.u32 	%r270, %r184;
	@%p67 bra 	$L__BB0_98;
	ld.global.u32 	%r198, [%rd15+28];
	setp.eq.s32 	%p68, %r198, %r268;
	mov.u32 	%r270, %r184;
	@%p68 bra 	$L__BB0_98;
	ld.global.u32 	%r200, [%rd15+32];
	setp.eq.s32 	%p69, %r200, %r268;
	mov.u32 	%r270, %r184;
	@%p69 bra 	$L__BB0_98;
	ld.global.u32 	%r202, [%rd16];
	setp.eq.s32 	%p70, %r202, %r268;
	mov.u32 	%r270, %r184;
	@%p70 bra 	$L__BB0_98;
	ld.global.u32 	%r204, [%rd16+36];
	setp.eq.s32 	%p71, %r204, %r268;
	mov.u32 	%r270, %r184;
	@%p71 bra 	$L__BB0_98;
	ld.global.u32 	%r206, [%rd16+72];
	setp.eq.s32 	%p72, %r206, %r268;
	mov.u32 	%r270, %r184;
	@%p72 bra 	$L__BB0_98;
	ld.global.u32 	%r208, [%rd16+108];
	setp.eq.s32 	%p73, %r208, %r268;
	mov.u32 	%r270, %r184;
	@%p73 bra 	$L__BB0_98;
	ld.global.u32 	%r210, [%rd16+144];
	setp.eq.s32 	%p74, %r210, %r268;
	mov.u32 	%r270, %r184;
	@%p74 bra 	$L__BB0_98;
	ld.global.u32 	%r212, [%rd16+180];
	setp.eq.s32 	%p75, %r212, %r268;
	mov.u32 	%r270, %r184;
	@%p75 bra 	$L__BB0_98;
	ld.global.u32 	%r214, [%rd16+216];
	setp.eq.s32 	%p76, %r214, %r268;
	mov.u32 	%r270, %r184;
	@%p76 bra 	$L__BB0_98;
	ld.global.u32 	%r216, [%rd16+252];
	setp.eq.s32 	%p77, %r216, %r268;
	mov.u32 	%r270, %r184;
	@%p77 bra 	$L__BB0_98;
	ld.global.u32 	%r218, [%rd16+288];
	setp.eq.s32 	%p78, %r218, %r268;
	mov.u32 	%r270, %r184;
	@%p78 bra 	$L__BB0_98;
	mul.wide.u32 	%rd55, %r220, 4;
	add.s64 	%rd56, %rd3, %rd55;
	ld.global.u32 	%r221, [%rd56];
	setp.eq.s32 	%p79, %r221, %r268;
	@%p79 bra 	$L__BB0_97;
	ld.global.u32 	%r222, [%rd17+4];
	setp.eq.s32 	%p80, %r222, %r268;
	@%p80 bra 	$L__BB0_97;
	ld.global.u32 	%r223, [%rd17+8];
	setp.eq.s32 	%p81, %r223, %r268;
	@%p81 bra 	$L__BB0_97;
	ld.global.u32 	%r224, [%rd18];
	setp.eq.s32 	%p82, %r224, %r268;
	@%p82 bra 	$L__BB0_97;
	ld.global.u32 	%r225, [%rd19+4];
	setp.eq.s32 	%p83, %r225, %r268;
	@%p83 bra 	$L__BB0_97;
	ld.global.u32 	%r226, [%rd19+8];
	setp.eq.s32 	%p84, %r226, %r268;
	@%p84 bra 	$L__BB0_97;
	ld.global.u32 	%r227, [%rd18+36];
	setp.eq.s32 	%p85, %r227, %r268;
	@%p85 bra 	$L__BB0_97;
	ld.global.u32 	%r228, [%rd19+40];
	setp.eq.s32 	%p86, %r228, %r268;
	@%p86 bra 	$L__BB0_97;
	ld.global.u32 	%r230, [%rd19+44];
	setp.ne.s32 	%p87, %r230, %r268;
	mov.b32 	%r270, 1;
	@%p87 bra 	$L__BB0_98;
$L__BB0_97:
	mov.u32 	%r270, %r184;
$L__BB0_98:
	add.s32 	%r269, %r270, %r269;
	add.s32 	%r268, %r268, 1;
	setp.ne.s32 	%p88, %r268, 10;
	@%p88 bra 	$L__BB0_70;
	setp.eq.s32 	%p89, %r269, 0;
	mov.b16 	%rs36, 1;
	@%p89 bra 	$L__BB0_101;
	setp.lt.s32 	%p90, %r269, %r273;
	selp.b32 	%r271, %r264, %r271, %p90;
	selp.b32 	%r272, %r263, %r272, %p90;
	min.s32 	%r273, %r269, %r273;
	mov.b16 	%rs38, 0;
$L__BB0_101:
	add.s32 	%r264, %r264, 1;
	setp.ne.s32 	%p91, %r264, 9;
	@%p91 bra 	$L__BB0_68;
	add.s32 	%r263, %r263, 1;
	setp.ne.s32 	%p92, %r263, 9;
	@%p92 bra 	$L__BB0_67;
	and.b16  	%rs25, %rs36, 255;
	setp.eq.s16 	%p93, %rs25, 0;
	and.b16  	%rs26, %rs38, 255;
	setp.ne.s16 	%p94, %rs26, 0;
	selp.b32 	%r232, -1, %r272, %p94;
	selp.b32 	%r233, -1, %r271, %p94;
	selp.b32 	%r70, %r142, %r232, %p93;
	selp.b32 	%r71, %r143, %r233, %p93;
	or.pred  	%p95, %p93, %p94;
	not.pred 	%p96, %p95;
	@%p96 bra 	$L__BB0_106;
	and.b32  	%r234, %r70, %r71;
	setp.eq.s32 	%p97, %r234, -1;
	@%p97 bra 	$L__BB0_105;
	bra.uni 	$L__BB0_110;
$L__BB0_105:
	mov.b32 	%r235, 0;
	st.global.u32 	[%rd12], %r235;
	add.s32 	%r274, %r274, -1;
	bra.uni 	$L__BB0_107;
$L__BB0_106:
	add.s32 	%r274, %r274, 1;
	st.local.v2.u32 	[%rd11+8], {%r272, %r271};
$L__BB0_107:
	setp.gt.s32 	%p99, %r274, -1;
	@%p99 bra 	$L__BB0_40;
$L__BB0_108:
	add.u64 	%rd61, %SP, 648;
	add.u64 	%rd62, %SPL, 648;
	st.local.u32 	[%rd62], %r1;
	mov.u64 	%rd63, $str$1;
	cvta.global.u64 	%rd64, %rd63;
	{ // callseq 1, 0
	.param .b64 param0;
	st.param.b64 	[param0], %rd64;
	.param .b64 param1;
	st.param.b64 	[param1], %rd61;
	.param .b32 retval0;
	call.uni (retval0), 
	vprintf, 
	(
	param0, 
	param1
	);
	ld.param.b32 	%r239, [retval0];
	} // callseq 1
	bra.uni 	$L__BB0_111;
$L__BB0_109:
	setp.ne.s16 	%p100, %rs19, 0;
	setp.eq.s32 	%p101, %r253, -1;
	or.pred  	%p102, %p100, %p101;
	setp.eq.s32 	%p103, %r252, -1;
	or.pred  	%p104, %p100, %p103;
	and.pred  	%p105, %p102, %p104;
	@%p105 bra 	$L__BB0_108;
$L__BB0_110:
	add.u64 	%rd57, %SP, 648;
	add.u64 	%rd58, %SPL, 648;
	st.local.u32 	[%rd58], %r1;
	mov.u64 	%rd59, $str;
	cvta.global.u64 	%rd60, %rd59;
	{ // callseq 0, 0
	.param .b64 param0;
	st.param.b64 	[param0], %rd60;
	.param .b64 param1;
	st.param.b64 	[param1], %rd57;
	.param .b32 retval0;
	call.uni (retval0), 
	vprintf, 
	(
	param0, 
	param1
	);
	ld.param.b32 	%r237, [retval0];
	} // callseq 0
$L__BB0_111:
	ret;

}


// ===== COMPILED SASS (sm_100) =====

	.target	sm_100

	.elftype	@"ET_EXEC"


//--------------------- .note.nv.tkinfo           --------------------------
	.section	.note.nv.tkinfo,"",@"SHT_NOTE"
	.sectionflags	@"SHF_NOTE_NV_TKINFO"
	.tkinfo
        /*0018*/ 	.word	0x00000002
        /*0030*/ 	.string	""
        /*0030*/ 	.string	"ptxas"
        /*0030*/ 	.string	"Cuda compilation tools, release 13.0, V13.0.88"
        /*0030*/ 	.string	"Build cuda_13.0.r13.0/compiler.36424714_0"
        /*0030*/ 	.string	"-arch sm_100 -m 64 "



//--------------------- .note.nv.cuinfo           --------------------------
	.section	.note.nv.cuinfo,"",@"SHT_NOTE"
	.sectionflags	@"SHF_NOTE_NV_CUINFO"
        /*0018*/ 	.short	0x0002
        /*001a*/ 	.short	0x0064
        /*001c*/ 	.short	0x0082
	.zero		2


//--------------------- .nv.info                  --------------------------
	.section	.nv.info,"",@"SHT_CUDA_INFO"
	.align	4


	//----- nvinfo : EIATTR_REGCOUNT
	.align		4
        /*0000*/ 	.byte	0x04, 0x2f
        /*0002*/ 	.short	(.L_3 - .L_2)
	.align		4
.L_2:
        /*0004*/ 	.word	index@(_Z13solve_sudokusPii)
        /*0008*/ 	.word	0x00000024


	//----- nvinfo : EIATTR_FRAME_SIZE
	.align		4
.L_3:
        /*000c*/ 	.byte	0x04, 0x11
        /*000e*/ 	.short	(.L_5 - .L_4)
	.align		4
.L_4:
        /*0010*/ 	.word	index@(_Z13solve_sudokusPii)
        /*0014*/ 	.word	0x00000290


	//----- nvinfo : EIATTR_MIN_STACK_SIZE
	.align		4
.L_5:
        /*0018*/ 	.byte	0x04, 0x12
        /*001a*/ 	.short	(.L_7 - .L_6)
	.align		4
.L_6:
        /*001c*/ 	.word	index@(_Z13solve_sudokusPii)
        /*0020*/ 	.word	0x00000290
.L_7:


//--------------------- .nv.compat                --------------------------
	.section	.nv.compat,"",@"SHT_CUDA_COMPAT_INFO"
	.align	4
        /*0000*/ 	.byte	0x02, 0x09, 0x00, 0x00, 0x02, 0x02, 0x01, 0x00, 0x02, 0x05, 0x05, 0x00, 0x03, 0x07, 0x01, 0x01
        /*0010*/ 	.byte	0x02, 0x03, 0x00, 0x00, 0x02, 0x06, 0x01, 0x00, 0x04, 0x0b, 0x08, 0x00, 0x09, 0x00, 0x00, 0x00
        /*0020*/ 	.byte	0x00, 0x00, 0x00, 0x00


//--------------------- .nv.info._Z13solve_sudokusPii --------------------------
	.section	.nv.info._Z13solve_sudokusPii,"",@"SHT_CUDA_INFO"
	.sectionflags	@""
	.align	4


	//----- nvinfo : EIATTR_CUDA_API_VERSION
	.align		4
        /*0000*/ 	.byte	0x04, 0x37
        /*0002*/ 	.short	(.L_9 - .L_8)
.L_8:
        /*0004*/ 	.word	0x00000082


	//----- nvinfo : EIATTR_KPARAM_INFO
	.align		4
.L_9:
        /*0008*/ 	.byte	0x04, 0x17
        /*000a*/ 	.short	(.L_11 - .L_10)
.L_10:
        /*000c*/ 	.word	0x00000000
        /*0010*/ 	.short	0x0001
        /*0012*/ 	.short	0x0008
        /*0014*/ 	.byte	0x00, 0xf0, 0x11, 0x00


	//----- nvinfo : EIATTR_KPARAM_INFO
	.align		4
.L_11:
        /*0018*/ 	.byte	0x04, 0x17
        /*001a*/ 	.short	(.L_13 - .L_12)
.L_12:
        /*001c*/ 	.word	0x00000000
        /*0020*/ 	.short	0x0000
        /*0022*/ 	.short	0x0000
        /*0024*/ 	.byte	0x00, 0xf5, 0x21, 0x00


	//----- nvinfo : EIATTR_SPARSE_MMA_MASK
	.align		4
.L_13:
        /*0028*/ 	.byte	0x03, 0x50
        /*002a*/ 	.short	0x0000


	//----- nvinfo : EIATTR_MAXREG_COUNT
	.align		4
        /*002c*/ 	.byte	0x03, 0x1b
        /*002e*/ 	.short	0x00ff


	//----- nvinfo : EIATTR_EXTERNS
	.align		4
        /*0030*/ 	.byte	0x04, 0x0f
        /*0032*/ 	.short	(.L_15 - .L_14)


	//   ....[0]....
	.align		4
.L_14:
        /*0034*/ 	.word	index@(vprintf)


	//----- nvinfo : EIATTR_MERCURY_ISA_VERSION
	.align		4
.L_15:
        /*0038*/ 	.byte	0x03, 0x5f
        /*003a*/ 	.short	0x0101


	//----- nvinfo : EIATTR_VRC_CTA_INIT_COUNT
	.align		4
        /*003c*/ 	.byte	0x02, 0x4a
	.zero		1
	.zero		1


	//----- nvinfo : EIATTR_SYSCALL_OFFSETS
	.align		4
        /*0040*/ 	.byte	0x04, 0x46
        /*0042*/ 	.short	(.L_17 - .L_16)


	//   ....[0]....
.L_16:
        /*0044*/ 	.word	0x00001df0


	//   ....[1]....
        /*0048*/ 	.word	0x00001ed0


	//----- nvinfo : EIATTR_EXIT_INSTR_OFFSETS
	.align		4
.L_17:
        /*004c*/ 	.byte	0x04, 0x1c
        /*004e*/ 	.short	(.L_19 - .L_18)


	//   ....[0]....
.L_18:
        /*0050*/ 	.word	0x000000e0


	//   ....[1]....
        /*0054*/ 	.word	0x00001e00


	//   ....[2]....
        /*0058*/ 	.word	0x00001ee0


	//----- nvinfo : EIATTR_CRS_STACK_SIZE
	.align		4
.L_19:
        /*005c*/ 	.byte	0x04, 0x1e
        /*005e*/ 	.short	(.L_21 - .L_20)
.L_20:
        /*0060*/ 	.word	0x00000000


	//----- nvinfo : EIATTR_CBANK_PARAM_SIZE
	.align		4
.L_21:
        /*0064*/ 	.byte	0x03, 0x19
        /*0066*/ 	.short	0x000c


	//----- nvinfo : EIATTR_PARAM_CBANK
	.align		4
        /*0068*/ 	.byte	0x04, 0x0a
        /*006a*/ 	.short	(.L_23 - .L_22)
	.align		4
.L_22:
        /*006c*/ 	.word	index@(.nv.constant0._Z13solve_sudokusPii)
        /*0070*/ 	.short	0x0380
        /*0072*/ 	.short	0x000c


	//----- nvinfo : EIATTR_SW_WAR
	.align		4
.L_23:
        /*0074*/ 	.byte	0x04, 0x36
        /*0076*/ 	.short	(.L_25 - .L_24)
.L_24:
        /*0078*/ 	.word	0x00000008
.L_25:


//--------------------- .nv.callgraph             --------------------------
	.section	.nv.callgraph,"",@"SHT_CUDA_CALLGRAPH"
	.align	4
	.sectionentsize	8
	.align		4
        /*0000*/ 	.word	0x00000000
	.align		4
        /*0004*/ 	.word	0xffffffff
	.align		4
        /*0008*/ 	.word	index@(_Z13solve_sudokusPii)
	.align		4
        /*000c*/ 	.word	index@(vprintf)
	.align		4
        /*0010*/ 	.word	0x00000000
	.align		4
        /*0014*/ 	.word	0xfffffffe
	.align		4
        /*0018*/ 	.word	0x00000000
	.align		4
        /*001c*/ 	.word	0xfffffffd
	.align		4
        /*0020*/ 	.word	0x00000000
	.align		4
        /*0024*/ 	.word	0xfffffffc


//--------------------- .nv.constant4             --------------------------
	.section	.nv.constant4,"a",@progbits
	.align	8
	.align		8
.nv.constant4:
        /*0000*/ 	.dword	vprintf
	.align		8
        /*0008*/ 	.dword	$str
	.align		8
        /*0010*/ 	.dword	$str$1


//--------------------- .text._Z13solve_sudokusPii --------------------------
	.section	.text._Z13solve_sudokusPii,"ax",@progbits
	.align	128
        .global         _Z13solve_sudokusPii
        .type           _Z13solve_sudokusPii,@function
        .size           _Z13solve_sudokusPii,(.L_x_37 - _Z13solve_sudokusPii)
        .other          _Z13solve_sudokusPii,@"STO_CUDA_ENTRY STV_DEFAULT"
_Z13solve_sudokusPii:
.text._Z13solve_sudokusPii:
[----:B------:R-:W0:Y:S01]  /*0000*/  LDC R1, c[0x0][0x37c] ;  /* 0x0000df00ff017b82 */ /* 0x000e220000000800 */
[----:B------:R-:W1:Y:S01]  /*0010*/  S2R R3, SR_TID.X ;  /* 0x0000000000037919 */ /* 0x000e620000002100 */
[----:B------:R-:W2:Y:S06]  /*0020*/  LDCU UR5, c[0x0][0x2fc] ;  /* 0x00005f80ff0577ac */ /* 0x000eac0008000800 */
[----:B------:R-:W1:Y:S01]  /*0030*/  S2UR UR6, SR_CTAID.X ;  /* 0x00000000000679c3 */ /* 0x000e620000002500 */
[----:B0-----:R-:W-:Y:S01]  /*0040*/  VIADD R1, R1, 0xfffffd70 ;  /* 0xfffffd7001017836 */ /* 0x001fe20000000000 */
[----:B------:R-:W0:Y:S04]  /*0050*/  LDCU UR7, c[0x0][0x388] ;  /* 0x00007100ff0777ac */ /* 0x000e280008000800 */
[C---:B------:R-:W-:Y:S01]  /*0060*/  R2UR UR38, R1.reuse ;  /* 0x00000000012672ca */ /* 0x040fe200000e0000 */
[----:B------:R-:W3:Y:S01]  /*0070*/  LDCU UR4, c[0x0][0x2f8] ;  /* 0x00005f00ff0477ac */ /* 0x000ee20008000800 */
[----:B------:R-:W1:Y:S01]  /*0080*/  LDC R0, c[0x0][0x360] ;  /* 0x0000d800ff007b82 */ /* 0x000e620000000800 */
[----:B------:R-:W-:-:S10]  /*0090*/  R2UR UR40, R1 ;  /* 0x00000000012872ca */ /* 0x000fd400000e0000 */
[----:B---3--:R-:W-:-:S04]  /*00a0*/  UIADD3 UR38, UP0, UPT, UR38, UR4, URZ ;  /* 0x0000000426267290 */ /* 0x008fc8000ff1e0ff */
[----:B--2---:R-:W-:Y:S01]  /*00b0*/  UIADD3.X UR39, UPT, UPT, URZ, UR5, URZ, UP0, !UPT ;  /* 0x00000005ff277290 */ /* 0x004fe200087fe4ff */
[----:B-1----:R-:W-:-:S05]  /*00c0*/  IMAD R0, R0, UR6, R3 ;  /* 0x0000000600007c24 */ /* 0x002fca000f8e0203 */
[----:B0-----:R-:W-:-:S13]  /*00d0*/  ISETP.GE.AND P0, PT, R0, UR7, PT ;  /* 0x0000000700007c0c */ /* 0x001fda000bf06270 */
[----:B------:R-:W-:Y:S05]  /*00e0*/  @P0 EXIT ;  /* 0x000000000000094d */ /* 0x000fea0003800000 */
[----:B------:R-:W0:Y:S01]  /*00f0*/  LDC.64 R10, c[0x0][0x380] ;  /* 0x0000e000ff0a7b82 */ /* 0x000e220000000a00 */
[----:B------:R-:W-:Y:S01]  /*0100*/  IMAD R18, R0, 0x51, RZ ;  /* 0x0000005100127824 */ /* 0x000fe200078e02ff */
[----:B------:R-:W-:Y:S01]  /*0110*/  PRMT R6, RZ, 0x7610, R6 ;  /* 0x00007610ff067816 */ /* 0x000fe20000000006 */
[----:B------:R-:W-:Y:S01]  /*0120*/  IMAD.MOV.U32 R21, RZ, RZ, 0x1 ;  /* 0x00000001ff157424 */ /* 0x000fe200078e00ff */
[----:B------:R-:W1:Y:S01]  /*0130*/  LDCU.64 UR36, c[0x0][0x358] ;  /* 0x00006b00ff2477ac */ /* 0x000e620008000a00 */
[----:B------:R-:W-:Y:S02]  /*0140*/  IMAD.MOV.U32 R19, RZ, RZ, RZ ;  /* 0x000000ffff137224 */ /* 0x000fe400078e00ff */
[----:B------:R-:W-:Y:S02]  /*0150*/  IMAD.MOV.U32 R20, RZ, RZ, 0xa ;  /* 0x0000000aff147424 */ /* 0x000fe400078e00ff */
[----:B------:R-:W-:Y:S02]  /*0160*/  IMAD.MOV.U32 R2, RZ, RZ, -0x1 ;  /* 0xffffffffff027424 */ /* 0x000fe400078e00ff */
[----:B------:R-:W-:-:S02]  /*0170*/  IMAD.MOV.U32 R3, RZ, RZ, -0x1 ;  /* 0xffffffffff037424 */ /* 0x000fc400078e00ff */
[----:B01----:R-:W-:-:S07]  /*0180*/  IMAD.WIDE R10, R18, 0x4, R10 ;  /* 0x00000004120a7825 */ /* 0x003fce00078e020a */
.L_x_7:
[----:B------:R-:W-:-:S04]  /*0190*/  IMAD.HI.U32 R4, R19, -0x55555555, RZ ;  /* 0xaaaaaaab13047827 */ /* 0x000fc800078e00ff */
[----:B------:R-:W-:Y:S01]  /*01a0*/  IMAD R9, R19, 0x9, RZ ;  /* 0x0000000913097824 */ /* 0x000fe200078e02ff */
[----:B------:R-:W-:Y:S01]  /*01b0*/  SHF.R.U32.HI R4, RZ, 0x1, R4 ;  /* 0x00000001ff047819 */ /* 0x000fe20000011604 */
[----:B------:R-:W-:Y:S02]  /*01c0*/  IMAD.MOV.U32 R23, RZ, RZ, RZ ;  /* 0x000000ffff177224 */ /* 0x000fe400078e00ff */
[----:B------:R-:W-:-:S04]  /*01d0*/  IMAD.WIDE.U32 R8, R9, 0x4, R10 ;  /* 0x0000000409087825 */ /* 0x000fc800078e000a */
[----:B------:R-:W-:-:S04]  /*01e0*/  IMAD R24, R4, 0x1b, RZ ;  /* 0x0000001b04187824 */ /* 0x000fc800078e02ff */
[----:B------:R-:W-:-:S05]  /*01f0*/  VIADD R22, R24, 0x9 ;  /* 0x0000000918167836 */ /* 0x000fca0000000000 */
[----:B------:R-:W-:-:S07]  /*0200*/  SHF.R.S32.HI R28, RZ, 0x1f, R22 ;  /* 0x0000001fff1c7819 */ /* 0x000fce0000011416 */
.L_x_6:
[----:B------:R-:W-:-:S06]  /*0210*/  IMAD.WIDE R4, R23, 0x4, R8 ;  /* 0x0000000417047825 */ /* 0x000fcc00078e0208 */
[----:B------:R-:W2:Y:S01]  /*0220*/  LDG.E R4, desc[UR36][R4.64] ;  /* 0x0000002404047981 */ /* 0x000ea2000c1e1900 */
[----:B------:R-:W-:Y:S01]  /*0230*/  BSSY.RECONVERGENT B0, `(.L_x_0) ;  /* 0x0000086000007945 */ /* 0x000fe20003800200 */
[----:B--2---:R-:W-:-:S13]  /*0240*/  ISETP.NE.AND P0, PT, R4, RZ, PT ;  /* 0x000000ff0400720c */ /* 0x004fda0003f05270 */
[----:B------:R-:W-:Y:S05]  /*0250*/  @P0 BRA `(.L_x_1) ;  /* 0x00000008000c0947 */ /* 0x000fea0003800000 */
[----:B------:R0:W5:Y:S01]  /*0260*/  LDG.E R25, desc[UR36][R8.64] ;  /* 0x0000002408197981 */ /* 0x000162000c1e1900 */
[----:B------:R-:W-:-:S04]  /*0270*/  IMAD.HI.U32 R4, R23, -0x55555555, RZ ;  /* 0xaaaaaaab17047827 */ /* 0x000fc800078e00ff */
[----:B------:R-:W-:Y:S01]  /*0280*/  IMAD.MOV.U32 R27, RZ, RZ, RZ ;  /* 0x000000ffff1b7224 */ /* 0x000fe200078e00ff */
[----:B------:R-:W-:Y:S01]  /*0290*/  SHF.R.U32.HI R4, RZ, 0x1, R4 ;  /* 0x00000001ff047819 */ /* 0x000fe20000011604 */
[----:B------:R-:W-:-:S04]  /*02a0*/  IMAD.MOV.U32 R26, RZ, RZ, 0x1 ;  /* 0x00000001ff1a7424 */ /* 0x000fc800078e00ff */
[----:B------:R-:W-:-:S04]  /*02b0*/  IMAD R5, R4, 0x3, RZ ;  /* 0x0000000304057824 */ /* 0x000fc800078e02ff */
[C---:B------:R-:W-:Y:S01]  /*02c0*/  IMAD.IADD R15, R24.reuse, 0x1, R5 ;  /* 0x00000001180f7824 */ /* 0x040fe200078e0205 */
[-C--:B------:R-:W-:Y:S02]  /*02d0*/  IADD3 R7, P0, PT, R24, R5.reuse, RZ ;  /* 0x0000000518077210 */ /* 0x080fe40007f1e0ff */
[----:B------:R-:W-:Y:S01]  /*02e0*/  IADD3 R13, P1, PT, R22, R5, RZ ;  /* 0x00000005160d7210 */ /* 0x000fe20007f3e0ff */
[----:B------:R-:W-:Y:S02]  /*02f0*/  VIADD R17, R15, 0x9 ;  /* 0x000000090f117836 */ /* 0x000fe40000000000 */
[----:B------:R-:W-:Y:S01]  /*0300*/  IMAD.X R14, RZ, RZ, RZ, P0 ;  /* 0x000000ffff0e7224 */ /* 0x000fe200000e06ff */
[-C--:B------:R-:W-:Y:S01]  /*0310*/  LEA R6, P0, R7, R10.reuse, 0x2 ;  /* 0x0000000a07067211 */ /* 0x080fe200078010ff */
[----:B------:R-:W-:Y:S01]  /*0320*/  IMAD.X R12, RZ, RZ, R28, P1 ;  /* 0x000000ffff0c7224 */ /* 0x000fe200008e061c */
[----:B------:R-:W-:Y:S01]  /*0330*/  LEA R4, P1, R13, R10, 0x2 ;  /* 0x0000000a0d047211 */ /* 0x000fe200078210ff */
[----:B------:R-:W-:Y:S01]  /*0340*/  IMAD.WIDE R16, R17, 0x4, R10 ;  /* 0x0000000411107825 */ /* 0x000fe200078e020a */
[----:B------:R-:W-:-:S02]  /*0350*/  LEA.HI.X R7, R7, R11, R14, 0x2, P0 ;  /* 0x0000000b07077211 */ /* 0x000fc400000f140e */
[----:B------:R-:W-:Y:S01]  /*0360*/  LEA.HI.X R5, R13, R11, R12, 0x2, P1 ;  /* 0x0000000b0d057211 */ /* 0x000fe200008f140c */
[----:B------:R-:W-:-:S04]  /*0370*/  IMAD.WIDE.U32 R12, R23, 0x4, R10 ;  /* 0x00000004170c7825 */ /* 0x000fc800078e000a */
[----:B0-----:R-:W-:-:S07]  /*0380*/  IMAD.WIDE.U32 R14, R15, 0x4, R10 ;  /* 0x000000040f0e7825 */ /* 0x001fce00078e000a */
.L_x_5:
[----:B-----5:R-:W-:Y:S01]  /*0390*/  ISETP.NE.AND P0, PT, R25, R26, PT ;  /* 0x0000001a1900720c */ /* 0x020fe20003f05270 */
[----:B------:R-:W-:Y:S01]  /*03a0*/  BSSY.RECONVERGENT B1, `(.L_x_2) ;  /* 0x0000063000017945 */ /* 0x000fe20003800200 */
[----:B------:R-:W-:-:S11]  /*03b0*/  IMAD.MOV.U32 R30, RZ, RZ, RZ ;  /* 0x000000ffff1e7224 */ /* 0x000fd600078e00ff */
[----:B------:R-:W-:Y:S05]  /*03c0*/  @!P0 BRA `(.L_x_3) ;  /* 0x0000000400808947 */ /* 0x000fea0003800000 */
[----:B------:R-:W2:Y:S02]  /*03d0*/  LDG.E R29, desc[UR36][R8.64+0x4] ;  /* 0x00000424081d7981 */ /* 0x000ea4000c1e1900 */
[----:B--2---:R-:W-:-:S13]  /*03e0*/  ISETP.NE.AND P0, PT, R29, R26, PT ;  /* 0x0000001a1d00720c */ /* 0x004fda0003f05270 */
[----:B------:R-:W-:Y:S05]  /*03f0*/  @!P0 BRA `(.L_x_3) ;  /* 0x0000000400748947 */ /* 0x000fea0003800000 */
[----:B------:R-:W2:Y:S01]  /*0400*/  LDG.E R29, desc[UR36][R8.64+0x8] ;  /* 0x00000824081d7981 */ /* 0x000ea2000c1e1900 */
[----:B------:R-:W-:Y:S01]  /*0410*/  IMAD.MOV.U32 R30, RZ, RZ, RZ ;  /* 0x000000ffff1e7224 */ /* 0x000fe200078e00ff */
        /* <DEDUP_REMOVED lines=62> */
[----:B------:R-:W2:Y:S02]  /*0800*/  LDG.E R29, desc[UR36][R14.64] ;  /* 0x000000240e1d7981 */ /* 0x000ea4000c1e1900 */
        /* <DEDUP_REMOVED lines=23> */
[----:B------:R-:W2:Y:S01]  /*0980*/  LDG.E R29, desc[UR36][R4.64+0x2c] ;  /* 0x00002c24041d7981 */ /* 0x000ea2000c1e1900 */
[----:B------:R-:W-:Y:S01]  /*0990*/  IMAD.MOV.U32 R30, RZ, RZ, 0x1 ;  /* 0x00000001ff1e7424 */ /* 0x000fe200078e00ff */
[----:B--2---:R-:W-:-:S13]  /*09a0*/  ISETP.NE.AND P0, PT, R29, R26, PT ;  /* 0x0000001a1d00720c */ /* 0x004fda0003f05270 */
[----:B------:R-:W-:Y:S05]  /*09b0*/  @P0 BRA `(.L_x_3) ;  /* 0x0000000000040947 */ /* 0x000fea0003800000 */
.L_x_4:
[----:B------:R-:W-:-:S07]  /*09c0*/  IMAD.MOV.U32 R30, RZ, RZ, RZ ;  /* 0x000000ffff1e7224 */ /* 0x000fce00078e00ff */
.L_x_3:
[----:B------:R-:W-:Y:S05]  /*09d0*/  BSYNC.RECONVERGENT B1 ;  /* 0x0000000000017941 */ /* 0x000fea0003800200 */
.L_x_2:
[----:B------:R-:W-:Y:S02]  /*09e0*/  VIADD R26, R26, 0x1 ;  /* 0x000000011a1a7836 */ /* 0x000fe40000000000 */
[----:B------:R-:W-:-:S03]  /*09f0*/  IMAD.IADD R27, R30, 0x1, R27 ;  /* 0x000000011e1b7824 */ /* 0x000fc600078e021b */
[----:B------:R-:W-:-:S13]  /*0a00*/  ISETP.NE.AND P0, PT, R26, 0xa, PT ;  /* 0x0000000a1a00780c */ /* 0x000fda0003f05270 */
[----:B------:R-:W-:Y:S05]  /*0a10*/  @P0 BRA `(.L_x_5) ;  /* 0xfffffff8005c0947 */ /* 0x000fea000383ffff */
[----:B------:R-:W-:Y:S01]  /*0a20*/  ISETP.NE.AND P0, PT, R27, RZ, PT ;  /* 0x000000ff1b00720c */ /* 0x000fe20003f05270 */
[----:B------:R-:W-:-:S12]  /*0a30*/  IMAD.MOV.U32 R6, RZ, RZ, 0x1 ;  /* 0x00000001ff067424 */ /* 0x000fd800078e00ff */
[----:B------:R-:W-:Y:S02]  /*0a40*/  @P0 ISETP.GE.AND P1, PT, R27, R20, PT ;  /* 0x000000141b00020c */ /* 0x000fe40003f26270 */
[----:B------:R-:W-:Y:S02]  /*0a50*/  @P0 PRMT R21, RZ, 0x7610, R21 ;  /* 0x00007610ff150816 */ /* 0x000fe40000000015 */
[----:B------:R-:W-:Y:S02]  /*0a60*/  @P0 VIMNMX R20, PT, PT, R20, R27, PT ;  /* 0x0000001b14140248 */ /* 0x000fe40003fe0100 */
[----:B------:R-:W-:Y:S02]  /*0a70*/  @P0 SEL R3, R23, R3, !P1 ;  /* 0x0000000317030207 */ /* 0x000fe40004800000 */
[----:B------:R-:W-:-:S07]  /*0a80*/  @P0 SEL R2, R19, R2, !P1 ;  /* 0x0000000213020207 */ /* 0x000fce0004800000 */
.L_x_1:
[----:B------:R-:W-:Y:S05]  /*0a90*/  BSYNC.RECONVERGENT B0 ;  /* 0x0000000000007941 */ /* 0x000fea0003800200 */
.L_x_0:
[----:B------:R-:W-:-:S05]  /*0aa0*/  VIADD R23, R23, 0x1 ;  /* 0x0000000117177836 */ /* 0x000fca0000000000 */
[----:B------:R-:W-:-:S13]  /*0ab0*/  ISETP.NE.AND P0, PT, R23, 0x9, PT ;  /* 0x000000091700780c */ /* 0x000fda0003f05270 */
[----:B------:R-:W-:Y:S05]  /*0ac0*/  @P0 BRA `(.L_x_6) ;  /* 0xfffffff400d00947 */ /* 0x000fea000383ffff */
[----:B------:R-:W-:-:S05]  /*0ad0*/  VIADD R19, R19, 0x1 ;  /* 0x0000000113137836 */ /* 0x000fca0000000000 */
[----:B------:R-:W-:-:S13]  /*0ae0*/  ISETP.NE.AND P0, PT, R19, 0x9, PT ;  /* 0x000000091300780c */ /* 0x000fda0003f05270 */
[----:B------:R-:W-:Y:S05]  /*0af0*/  @P0 BRA `(.L_x_7) ;  /* 0xfffffff400a40947 */ /* 0x000fea000383ffff */
[----:B------:R-:W-:Y:S01]  /*0b00*/  LOP3.LUT P1, RZ, R6, 0xff, RZ, 0xc0, !PT ;  /* 0x000000ff06ff7812 */ /* 0x000fe2000782c0ff */
[----:B------:R-:W-:Y:S01]  /*0b10*/  BSSY.RECONVERGENT B8, `(.L_x_8) ;  /* 0x0000130000087945 */ /* 0x000fe20003800200 */
[----:B------:R-:W-:-:S04]  /*0b20*/  LOP3.LUT P0, R21, R21, 0xff, RZ, 0xc0, !PT ;  /* 0x000000ff15157812 */ /* 0x000fc8000780c0ff */
[----:B------:R-:W-:-:S13]  /*0b30*/  PLOP3.LUT P0, PT, P1, P0, PT, 0x8f, 0xf8 ;  /* 0x0000000000f8781c */ /* 0x000fda0000f01177 */
[----:B------:R-:W-:Y:S05]  /*0b40*/  @P0 BRA `(.L_x_9) ;  /* 0x00000010006c0947 */ /* 0x000fea0003800000 */
[----:B------:R-:W0:Y:S01]  /*0b50*/  LDC.64 R4, c[0x0][0x380] ;  /* 0x0000e000ff047b82 */ /* 0x000e220000000a00 */
[----:B------:R1:W-:Y:S01]  /*0b60*/  STL.64 [R1], R2 ;  /* 0x0000000201007387 */ /* 0x0003e20000100a00 */
[----:B------:R-:W-:Y:S01]  /*0b70*/  BSSY.RECONVERGENT B7, `(.L_x_10) ;  /* 0x0000117000077945 */ /* 0x000fe20003800200 */
[----:B------:R-:W-:Y:S02]  /*0b80*/  IMAD.MOV.U32 R6, RZ, RZ, RZ ;  /* 0x000000ffff067224 */ /* 0x000fe400078e00ff */
[----:B01----:R-:W-:-:S07]  /*0b90*/  IMAD.WIDE R4, R18, 0x4, R4 ;  /* 0x0000000412047825 */ /* 0x003fce00078e0204 */
.L_x_32:
[----:B-1----:R-:W-:-:S05]  /*0ba0*/  LEA R7, R6, UR40, 0x3 ;  /* 0x0000002806077c11 */ /* 0x002fca000f8e18ff */
[----:B--2---:R-:W2:Y:S02]  /*0bb0*/  LDL.64 R8, [R7] ;  /* 0x0000000007087983 */ /* 0x004ea40000100a00 */
[----:B--2---:R-:W-:-:S04]  /*0bc0*/  IMAD R10, R8, 0x9, RZ ;  /* 0x00000009080a7824 */ /* 0x004fc800078e02ff */
[----:B0--3--:R-:W-:-:S04]  /*0bd0*/  IMAD.IADD R3, R9, 0x1, R10 ;  /* 0x0000000109037824 */ /* 0x009fc800078e020a */
[----:B------:R-:W-:-:S05]  /*0be0*/  IMAD.WIDE R2, R3, 0x4, R4 ;  /* 0x0000000403027825 */ /* 0x000fca00078e0204 */
[----:B------:R-:W2:Y:S01]  /*0bf0*/  LDG.E R17, desc[UR36][R2.64] ;  /* 0x0000002402117981 */ /* 0x000ea2000c1e1900 */
[----:B------:R-:W-:Y:S01]  /*0c00*/  BSSY.RECONVERGENT B6, `(.L_x_11) ;  /* 0x000010b000067945 */ /* 0x000fe20003800200 */
[----:B--2---:R-:W-:-:S13]  /*0c10*/  ISETP.GT.AND P0, PT, R17, 0x8, PT ;  /* 0x000000081100780c */ /* 0x004fda0003f04270 */
[----:B------:R-:W-:Y:S05]  /*0c20*/  @P0 BRA `(.L_x_12) ;  /* 0x0000001000180947 */ /* 0x000fea0003800000 */
[----:B------:R-:W-:-:S05]  /*0c30*/  IMAD.WIDE R10, R10, 0x4, R4 ;  /* 0x000000040a0a7825 */ /* 0x000fca00078e0204 */
[----:B------:R0:W5:Y:S01]  /*0c40*/  LDG.E R14, desc[UR36][R10.64] ;  /* 0x000000240a0e7981 */ /* 0x000162000c1e1900 */
[----:B------:R-:W-:-:S04]  /*0c50*/  IMAD.HI R13, R9, 0x55555556, RZ ;  /* 0x55555556090d7827 */ /* 0x000fc800078e02ff */
[----:B------:R-:W-:Y:S01]  /*0c60*/  IMAD.HI R12, R8, 0x55555556, RZ ;  /* 0x55555556080c7827 */ /* 0x000fe200078e02ff */
[----:B------:R-:W-:-:S04]  /*0c70*/  LEA.HI R15, R13, R13, RZ, 0x1 ;  /* 0x0000000d0d0f7211 */ /* 0x000fc800078f08ff */
[----:B------:R-:W-:Y:S01]  /*0c80*/  LEA.HI R16, R12, R12, RZ, 0x1 ;  /* 0x0000000c0c107211 */ /* 0x000fe200078f08ff */
[----:B------:R-:W-:Y:S02]  /*0c90*/  IMAD R15, R15, 0x3, RZ ;  /* 0x000000030f0f7824 */ /* 0x000fe400078e02ff */
[----:B------:R-:W-:-:S04]  /*0ca0*/  IMAD.WIDE R12, R9, 0x4, R4 ;  /* 0x00000004090c7825 */ /* 0x000fc800078e0204 */
[----:B------:R-:W-:Y:S02]  /*0cb0*/  IMAD R16, R16, 0x3, RZ ;  /* 0x0000000310107824 */ /* 0x000fe400078e02ff */
[----:B------:R-:W-:Y:S02]  /*0cc0*/  VIADD R18, R15, 0x2 ;  /* 0x000000020f127836 */ /* 0x000fe40000000000 */
[----:B0-----:R-:W-:-:S07]  /*0cd0*/  VIADD R19, R16, 0x2 ;  /* 0x0000000210137836 */ /* 0x001fce0000000000 */
.L_x_31:
[----:B------:R-:W-:Y:S01]  /*0ce0*/  VIADD R17, R17, 0x1 ;  /* 0x0000000111117836 */ /* 0x000fe20000000000 */
[----:B------:R-:W-:Y:S04]  /*0cf0*/  BSSY.RELIABLE B0, `(.L_x_13) ;  /* 0x00000f7000007945 */ /* 0x000fe80003800100 */
[----:B-----5:R-:W-:-:S13]  /*0d00*/  ISETP.NE.AND P0, PT, R14, R17, PT ;  /* 0x000000110e00720c */ /* 0x020fda0003f05270 */
        /* <DEDUP_REMOVED lines=52> */
[----:B------:R-:W-:-:S07]  /*1050*/  IMAD.MOV.U32 R22, RZ, RZ, R16 ;  /* 0x000000ffff167224 */ /* 0x000fce00078e0010 */
.L_x_16:
[--C-:B------:R-:W-:Y:S02]  /*1060*/  IMAD R23, R22, 0x9, R15.reuse ;  /* 0x0000000916177824 */ /* 0x100fe400078e020f */
[----:B------:R-:W-:-:S07]  /*1070*/  IMAD.MOV.U32 R25, RZ, RZ, R15 ;  /* 0x000000ffff197224 */ /* 0x000fce00078e000f */
.L_x_15:
[----:B------:R-:W-:-:S06]  /*1080*/  IMAD.WIDE R20, R23, 0x4, R4 ;  /* 0x0000000417147825 */ /* 0x000fcc00078e0204 */
[----:B------:R-:W2:Y:S02]  /*1090*/  LDG.E R20, desc[UR36][R20.64] ;  /* 0x0000002414147981 */ /* 0x000ea4000c1e1900 */
[----:B--2---:R-:W-:-:S13]  /*10a0*/  ISETP.NE.AND P0, PT, R20, R17, PT ;  /* 0x000000111400720c */ /* 0x004fda0003f05270 */
[----:B------:R-:W-:Y:S05]  /*10b0*/  @!P0 BRA `(.L_x_14) ;  /* 0x0000000800e88947 */ /* 0x000fea0003800000 */
[C---:B------:R-:W-:Y:S01]  /*10c0*/  ISETP.GE.AND P0, PT, R25.reuse, R18, PT ;  /* 0x000000121900720c */ /* 0x040fe20003f06270 */
[----:B------:R-:W-:Y:S02]  /*10d0*/  VIADD R25, R25, 0x1 ;  /* 0x0000000119197836 */ /* 0x000fe40000000000 */
[----:B------:R-:W-:-:S10]  /*10e0*/  VIADD R23, R23, 0x1 ;  /* 0x0000000117177836 */ /* 0x000fd40000000000 */
[----:B------:R-:W-:Y:S05]  /*10f0*/  @!P0 BRA `(.L_x_15) ;  /* 0xfffffffc00e08947 */ /* 0x000fea000383ffff */
[C---:B------:R-:W-:Y:S01]  /*1100*/  ISETP.GE.AND P0, PT, R22.reuse, R19, PT ;  /* 0x000000131600720c */ /* 0x040fe20003f06270 */
[----:B------:R-:W-:-:S12]  /*1110*/  VIADD R22, R22, 0x1 ;  /* 0x0000000116167836 */ /* 0x000fd80000000000 */
[----:B------:R-:W-:Y:S05]  /*1120*/  @P0 BREAK.RELIABLE B0 ;  /* 0x0000000000000942 */ /* 0x000fea0003800100 */
[----:B------:R-:W-:Y:S05]  /*1130*/  @!P0 BRA `(.L_x_16) ;  /* 0xfffffffc00c88947 */ /* 0x000fea000383ffff */
[----:B------:R0:W-:Y:S01]  /*1140*/  STG.E desc[UR36][R2.64], R17 ;  /* 0x0000001102007986 */ /* 0x0001e2000c101924 */
[----:B------:R-:W-:Y:S01]  /*1150*/  BSSY.RECONVERGENT B1, `(.L_x_17) ;  /* 0x00000a1000017945 */ /* 0x000fe20003800200 */
[----:B------:R-:W-:Y:S01]  /*1160*/  IMAD.MOV.U32 R26, RZ, RZ, 0x1 ;  /* 0x00000001ff1a7424 */ /* 0x000fe200078e00ff */
[----:B------:R-:W-:Y:S01]  /*1170*/  PRMT R16, RZ, 0x7610, R16 ;  /* 0x00007610ff107816 */ /* 0x000fe20000000010 */
[----:B------:R-:W-:Y:S02]  /*1180*/  IMAD.MOV.U32 R25, RZ, RZ, RZ ;  /* 0x000000ffff197224 */ /* 0x000fe400078e00ff */
[----:B------:R-:W-:Y:S02]  /*1190*/  IMAD.MOV.U32 R24, RZ, RZ, 0xa ;  /* 0x0000000aff187424 */ /* 0x000fe400078e00ff */
[----:B------:R-:W-:Y:S02]  /*11a0*/  IMAD.MOV.U32 R12, RZ, RZ, -0x1 ;  /* 0xffffffffff0c7424 */ /* 0x000fe400078e00ff */
[----:B------:R-:W-:-:S07]  /*11b0*/  IMAD.MOV.U32 R13, RZ, RZ, -0x1 ;  /* 0xffffffffff0d7424 */ /* 0x000fce00078e00ff */
.L_x_27:
[C---:B------:R-:W-:Y:S01]  /*11c0*/  IMAD.HI.U32 R10, R25.reuse, -0x55555555, RZ ;  /* 0xaaaaaaab190a7827 */ /* 0x040fe200078e00ff */
[----:B------:R-:W-:Y:S03]  /*11d0*/  BSSY.RECONVERGENT B2, `(.L_x_18) ;  /* 0x0000095000027945 */ /* 0x000fe60003800200 */
[----:B------:R-:W-:Y:S01]  /*11e0*/  IMAD R11, R25, 0x9, RZ ;  /* 0x00000009190b7824 */ /* 0x000fe200078e02ff */
[----:B------:R-:W-:Y:S01]  /*11f0*/  SHF.R.U32.HI R28, RZ, 0x1, R10 ;  /* 0x00000001ff1c7819 */ /* 0x000fe2000001160a */
[----:B------:R-:W-:Y:S02]  /*1200*/  IMAD.MOV.U32 R27, RZ, RZ, RZ ;  /* 0x000000ffff1b7224 */ /* 0x000fe400078e00ff */
[----:B------:R-:W-:-:S04]  /*1210*/  IMAD.WIDE.U32 R10, R11, 0x4, R4 ;  /* 0x000000040b0a7825 */ /* 0x000fc800078e0004 */
[----:B------:R-:W-:-:S07]  /*1220*/  IMAD R28, R28, 0x1b, RZ ;  /* 0x0000001b1c1c7824 */ /* 0x000fce00078e02ff */
.L_x_26:
[----:B------:R-:W-:-:S06]  /*1230*/  IMAD.WIDE R14, R27, 0x4, R10 ;  /* 0x000000041b0e7825 */ /* 0x000fcc00078e020a */
[----:B------:R-:W2:Y:S01]  /*1240*/  LDG.E R14, desc[UR36][R14.64] ;  /* 0x000000240e0e7981 */ /* 0x000ea2000c1e1900 */
[----:B------:R-:W-:Y:S01]  /*1250*/  BSSY.RECONVERGENT B3, `(.L_x_19) ;  /* 0x0000089000037945 */ /* 0x000fe20003800200 */
[----:B--2---:R-:W-:-:S13]  /*1260*/  ISETP.NE.AND P0, PT, R14, RZ, PT ;  /* 0x000000ff0e00720c */ /* 0x004fda0003f05270 */
[----:B------:R-:W-:Y:S05]  /*1270*/  @P0 BRA `(.L_x_20) ;  /* 0x0000000800180947 */ /* 0x000fea0003800000 */
[----:B------:R1:W5:Y:S01]  /*1280*/  LDG.E R29, desc[UR36][R10.64] ;  /* 0x000000240a1d7981 */ /* 0x000362000c1e1900 */
[----:B------:R-:W-:Y:S01]  /*1290*/  IMAD.HI.U32 R14, R27, -0x55555555, RZ ;  /* 0xaaaaaaab1b0e7827 */ /* 0x000fe200078e00ff */
[----:B------:R-:W-:Y:S03]  /*12a0*/  BSSY.RECONVERGENT B4, `(.L_x_21) ;  /* 0x000007c000047945 */ /* 0x000fe60003800200 */
[----:B------:R-:W-:Y:S01]  /*12b0*/  VIADD R18, R28, 0x9 ;  /* 0x000000091c127836 */ /* 0x000fe20000000000 */
[----:B------:R-:W-:Y:S01]  /*12c0*/  SHF.R.U32.HI R14, RZ, 0x1, R14 ;  /* 0x00000001ff0e7819 */ /* 0x000fe2000001160e */
[----:B------:R-:W-:Y:S02]  /*12d0*/  IMAD.MOV.U32 R31, RZ, RZ, RZ ;  /* 0x000000ffff1f7224 */ /* 0x000fe400078e00ff */
[----:B------:R-:W-:Y:S02]  /*12e0*/  IMAD.MOV.U32 R30, RZ, RZ, 0x1 ;  /* 0x00000001ff1e7424 */ /* 0x000fe400078e00ff */
[----:B------:R-:W-:-:S04]  /*12f0*/  IMAD R33, R14, 0x3, RZ ;  /* 0x000000030e217824 */ /* 0x000fc800078e02ff */
[C---:B------:R-:W-:Y:S01]  /*1300*/  IMAD.IADD R21, R33.reuse, 0x1, R18 ;  /* 0x0000000121157824 */ /* 0x040fe200078e0212 */
[C---:B------:R-:W-:Y:S02]  /*1310*/  IADD3 R15, P0, PT, R28.reuse, R33, RZ ;  /* 0x000000211c0f7210 */ /* 0x040fe40007f1e0ff */
[----:B0-----:R-:W-:Y:S01]  /*1320*/  IADD3 R17, P1, PT, R33, R18, RZ ;  /* 0x0000001221117210 */ /* 0x001fe20007f3e0ff */
[----:B------:R-:W-:Y:S02]  /*1330*/  IMAD.IADD R33, R28, 0x1, R33 ;  /* 0x000000011c217824 */ /* 0x000fe400078e0221 */
[----:B------:R-:W-:Y:S01]  /*1340*/  IMAD.X R20, RZ, RZ, RZ, P0 ;  /* 0x000000ffff147224 */ /* 0x000fe200000e06ff */
[----:B------:R-:W-:Y:S02]  /*1350*/  LEA.HI.X.SX32 R19, R18, RZ, 0x1, P1 ;  /* 0x000000ff12137211 */ /* 0x000fe400008f0eff */
[-C--:B------:R-:W-:Y:S02]  /*1360*/  LEA R14, P0, R15, R4.reuse, 0x2 ;  /* 0x000000040f0e7211 */ /* 0x080fe400078010ff */
[----:B------:R-:W-:-:S02]  /*1370*/  LEA R16, P1, R17, R4, 0x2 ;  /* 0x0000000411107211 */ /* 0x000fc400078210ff */
[-C--:B------:R-:W-:Y:S01]  /*1380*/  LEA.HI.X R15, R15, R5.reuse, R20, 0x2, P0 ;  /* 0x000000050f0f7211 */ /* 0x080fe200000f1414 */
[----:B------:R-:W-:Y:S01]  /*1390*/  IMAD.WIDE R20, R21, 0x4, R4 ;  /* 0x0000000415147825 */ /* 0x000fe200078e0204 */
[----:B------:R-:W-:-:S03]  /*13a0*/  LEA.HI.X R17, R17, R5, R19, 0x2, P1 ;  /* 0x0000000511117211 */ /* 0x000fc600008f1413 */
[----:B-1----:R-:W-:-:S07]  /*13b0*/  IMAD.WIDE.U32 R18, R27, 0x4, R4 ;  /* 0x000000041b127825 */ /* 0x002fce00078e0004 */
.L_x_25:
        /* <DEDUP_REMOVED lines=71> */
[----:B------:R-:W-:-:S06]  /*1830*/  IMAD.WIDE.U32 R22, R33, 0x4, R4 ;  /* 0x0000000421167825 */ /* 0x000fcc00078e0004 */
        /* <DEDUP_REMOVED lines=28> */
.L_x_24:
[----:B------:R-:W-:-:S07]  /*1a00*/  IMAD.MOV.U32 R22, RZ, RZ, RZ ;  /* 0x000000ffff167224 */ /* 0x000fce00078e00ff */
.L_x_23:
[----:B------:R-:W-:Y:S05]  /*1a10*/  BSYNC.RECONVERGENT B5 ;  /* 0x0000000000057941 */ /* 0x000fea0003800200 */
.L_x_22:
[----:B------:R-:W-:Y:S02]  /*1a20*/  VIADD R30, R30, 0x1 ;  /* 0x000000011e1e7836 */ /* 0x000fe40000000000 */
[----:B------:R-:W-:-:S03]  /*1a30*/  IMAD.IADD R31, R22, 0x1, R31 ;  /* 0x00000001161f7824 */ /* 0x000fc600078e021f */
[----:B------:R-:W-:-:S13]  /*1a40*/  ISETP.NE.AND P0, PT, R30, 0xa, PT ;  /* 0x0000000a1e00780c */ /* 0x000fda0003f05270 */
[----:B------:R-:W-:Y:S05]  /*1a50*/  @P0 BRA `(.L_x_25) ;  /* 0xfffffff800580947 */ /* 0x000fea000383ffff */
[----:B------:R-:W-:Y:S05]  /*1a60*/  BSYNC.RECONVERGENT B4 ;  /* 0x0000000000047941 */ /* 0x000fea0003800200 */
.L_x_21:
[----:B------:R-:W-:Y:S01]  /*1a70*/  ISETP.NE.AND P0, PT, R31, RZ, PT ;  /* 0x000000ff1f00720c */ /* 0x000fe20003f05270 */
[----:B------:R-:W-:-:S12]  /*1a80*/  IMAD.MOV.U32 R16, RZ, RZ, 0x1 ;  /* 0x00000001ff107424 */ /* 0x000fd800078e00ff */
[----:B------:R-:W-:Y:S02]  /*1a90*/  @P0 ISETP.GE.AND P1, PT, R31, R24, PT ;  /* 0x000000181f00020c */ /* 0x000fe40003f26270 */
[----:B------:R-:W-:Y:S02]  /*1aa0*/  @P0 PRMT R26, RZ, 0x7610, R26 ;  /* 0x00007610ff1a0816 */ /* 0x000fe4000000001a */
[----:B------:R-:W-:Y:S02]  /*1ab0*/  @P0 VIMNMX R24, PT, PT, R24, R31, PT ;  /* 0x0000001f18180248 */ /* 0x000fe40003fe0100 */
[----:B------:R-:W-:Y:S02]  /*1ac0*/  @P0 SEL R13, R27, R13, !P1 ;  /* 0x0000000d1b0d0207 */ /* 0x000fe40004800000 */
[----:B------:R-:W-:-:S07]  /*1ad0*/  @P0 SEL R12, R25, R12, !P1 ;  /* 0x0000000c190c0207 */ /* 0x000fce0004800000 */
.L_x_20:
[----:B------:R-:W-:Y:S05]  /*1ae0*/  BSYNC.RECONVERGENT B3 ;  /* 0x0000000000037941 */ /* 0x000fea0003800200 */
.L_x_19:
[----:B------:R-:W-:-:S05]  /*1af0*/  VIADD R27, R27, 0x1 ;  /* 0x000000011b1b7836 */ /* 0x000fca0000000000 */
[----:B------:R-:W-:-:S13]  /*1b00*/  ISETP.NE.AND P0, PT, R27, 0x9, PT ;  /* 0x000000091b00780c */ /* 0x000fda0003f05270 */
[----:B------:R-:W-:Y:S05]  /*1b10*/  @P0 BRA `(.L_x_26) ;  /* 0xfffffff400c40947 */ /* 0x000fea000383ffff */
[----:B------:R-:W-:Y:S05]  /*1b20*/  BSYNC.RECONVERGENT B2 ;  /* 0x0000000000027941 */ /* 0x000fea0003800200 */
.L_x_18:
[----:B------:R-:W-:-:S05]  /*1b30*/  VIADD R25, R25, 0x1 ;  /* 0x0000000119197836 */ /* 0x000fca0000000000 */
[----:B------:R-:W-:-:S13]  /*1b40*/  ISETP.NE.AND P0, PT, R25, 0x9, PT ;  /* 0x000000091900780c */ /* 0x000fda0003f05270 */
[----:B------:R-:W-:Y:S05]  /*1b50*/  @P0 BRA `(.L_x_27) ;  /* 0xfffffff400980947 */ /* 0x000fea000383ffff */
[----:B------:R-:W-:Y:S05]  /*1b60*/  BSYNC.RECONVERGENT B1 ;  /* 0x0000000000017941 */ /* 0x000fea0003800200 */
.L_x_17:
[----:B------:R-:W-:Y:S02]  /*1b70*/  LOP3.LUT P2, RZ, R16, 0xff, RZ, 0xc0, !PT ;  /* 0x000000ff10ff7812 */ /* 0x000fe4000784c0ff */
[----:B------:R-:W-:-:S04]  /*1b80*/  LOP3.LUT P0, RZ, R26, 0xff, RZ, 0xc0, !PT ;  /* 0x000000ff1aff7812 */ /* 0x000fc8000780c0ff */
[----:B------:R-:W-:-:S07]  /*1b90*/  PLOP3.LUT P1, PT, P2, P0, PT, 0x8f, 0xf8 ;  /* 0x0000000000f8781c */ /* 0x000fce0001721177 */
[----:B------:R-:W-:Y:S02]  /*1ba0*/  @P2 SEL R8, R12, 0xffffffff, !P0 ;  /* 0xffffffff0c082807 */ /* 0x000fe40004000000 */
[----:B------:R-:W-:-:S04]  /*1bb0*/  @P2 SEL R9, R13, 0xffffffff, !P0 ;  /* 0xffffffff0d092807 */ /* 0x000fc80004000000 */
[----:B------:R-:W-:Y:S05]  /*1bc0*/  @!P1 BRA `(.L_x_28) ;  /* 0x0000000000189947 */ /* 0x000fea0003800000 */
[----:B------:R-:W-:-:S04]  /*1bd0*/  LOP3.LUT R8, R8, R9, RZ, 0xc0, !PT ;  /* 0x0000000908087212 */ /* 0x000fc800078ec0ff */
[----:B------:R-:W-:-:S13]  /*1be0*/  ISETP.NE.AND P0, PT, R8, -0x1, PT ;  /* 0xffffffff0800780c */ /* 0x000fda0003f05270 */
[----:B------:R-:W-:Y:S05]  /*1bf0*/  @P0 BRA `(.L_x_29) ;  /* 0x0000000000500947 */ /* 0x000fea0003800000 */
[----:B------:R2:W-:Y:S01]  /*1c00*/  STG.E desc[UR36][R2.64], RZ ;  /* 0x000000ff02007986 */ /* 0x0005e2000c101924 */
[----:B------:R-:W-:Y:S01]  /*1c10*/  VIADD R6, R6, 0xffffffff ;  /* 0xffffffff06067836 */ /* 0x000fe20000000000 */
[----:B------:R-:W-:Y:S06]  /*1c20*/  BRA `(.L_x_30) ;  /* 0x0000000000207947 */ /* 0x000fec0003800000 */
.L_x_28:
[----:B------:R1:W-:Y:S01]  /*1c30*/  STL.64 [R7+0x8], R12 ;  /* 0x0000080c07007387 */ /* 0x0003e20000100a00 */
[----:B------:R-:W-:Y:S01]  /*1c40*/  VIADD R6, R6, 0x1 ;  /* 0x0000000106067836 */ /* 0x000fe20000000000 */
[----:B------:R-:W-:Y:S06]  /*1c50*/  BRA `(.L_x_30) ;  /* 0x0000000000147947 */ /* 0x000fec0003800000 */
.L_x_14:
[----:B------:R-:W-:Y:S05]  /*1c60*/  BSYNC.RELIABLE B0 ;  /* 0x0000000000007941 */ /* 0x000fea0003800100 */
.L_x_13:
[----:B------:R-:W-:-:S13]  /*1c70*/  ISETP.NE.AND P0, PT, R17, 0x9, PT ;  /* 0x000000091100780c */ /* 0x000fda0003f05270 */
[----:B------:R-:W-:Y:S05]  /*1c80*/  @P0 BRA `(.L_x_31) ;  /* 0xfffffff000140947 */ /* 0x000fea000383ffff */
.L_x_12:
[----:B------:R3:W-:Y:S01]  /*1c90*/  STG.E desc[UR36][R2.64], RZ ;  /* 0x000000ff02007986 */ /* 0x0007e2000c101924 */
[----:B------:R-:W-:-:S07]  /*1ca0*/  VIADD R6, R6, 0xffffffff ;  /* 0xffffffff06067836 */ /* 0x000fce0000000000 */
.L_x_30:
[----:B------:R-:W-:Y:S05]  /*1cb0*/  BSYNC.RECONVERGENT B6 ;  /* 0x0000000000067941 */ /* 0x000fea0003800200 */
.L_x_11:
[----:B------:R-:W-:-:S13]  /*1cc0*/  ISETP.GT.AND P0, PT, R6, -0x1, PT ;  /* 0xffffffff0600780c */ /* 0x000fda0003f04270 */
[----:B------:R-:W-:Y:S05]  /*1cd0*/  @P0 BRA `(.L_x_32) ;  /* 0xffffffec00b00947 */ /* 0x000fea000383ffff */
[----:B------:R-:W-:Y:S05]  /*1ce0*/  BSYNC.RECONVERGENT B7 ;  /* 0x0000000000077941 */ /* 0x000fea0003800200 */
.L_x_10:
[----:B------:R-:W-:Y:S05]  /*1cf0*/  BRA `(.L_x_33) ;  /* 0x0000000000447947 */ /* 0x000fea0003800000 */
.L_x_9:
[----:B------:R-:W-:-:S04]  /*1d00*/  ISETP.NE.AND P0, PT, R21, RZ, PT ;  /* 0x000000ff1500720c */ /* 0x000fc80003f05270 */
[----:B------:R-:W-:Y:S02]  /*1d10*/  ISETP.EQ.OR P1, PT, R2, -0x1, P0 ;  /* 0xffffffff0200780c */ /* 0x000fe40000722670 */
[----:B------:R-:W-:-:S13]  /*1d20*/  ISETP.EQ.OR P0, PT, R3, -0x1, P0 ;  /* 0xffffffff0300780c */ /* 0x000fda0000702670 */
[----:B------:R-:W-:Y:S05]  /*1d30*/  @P0 BRA P1, `(.L_x_33) ;  /* 0x0000000000340947 */ /* 0x000fea0000800000 */
.L_x_29:
[----:B0-----:R-:W-:Y:S01]  /*1d40*/  MOV R2, 0x0 ;  /* 0x0000000000027802 */ /* 0x001fe20000000f00 */
[----:B------:R0:W-:Y:S01]  /*1d50*/  STL [R1+0x288], R0 ;  /* 0x0002880001007387 */ /* 0x0001e20000100800 */
[----:B------:R-:W1:Y:S04]  /*1d60*/  LDCU.64 UR6, c[0x4][0x8] ;  /* 0x01000100ff0677ac */ /* 0x000e680008000a00 */
[----:B------:R-:W2:Y:S01]  /*1d70*/  LDC.64 R2, c[0x4][R2] ;  /* 0x0100000002027b82 */ /* 0x000ea20000000a00 */
[----:B------:R-:W-:-:S04]  /*1d80*/  UIADD3 UR4, UP0, UPT, UR38, 0x288, URZ ;  /* 0x0000028826047890 */ /* 0x000fc8000ff1e0ff */
[----:B------:R-:W-:Y:S02]  /*1d90*/  UIADD3.X UR5, UPT, UPT, URZ, UR39, URZ, UP0, !UPT ;  /* 0x00000027ff057290 */ /* 0x000fe400087fe4ff */
[----:B------:R-:W-:-:S04]  /*1da0*/  IMAD.U32 R6, RZ, RZ, UR4 ;  /* 0x00000004ff067e24 */ /* 0x000fc8000f8e00ff */
[----:B------:R-:W-:Y:S02]  /*1db0*/  IMAD.U32 R7, RZ, RZ, UR5 ;  /* 0x00000005ff077e24 */ /* 0x000fe4000f8e00ff */
[----:B-1----:R-:W-:Y:S02]  /*1dc0*/  IMAD.U32 R4, RZ, RZ, UR6 ;  /* 0x00000006ff047e24 */ /* 0x002fe4000f8e00ff */
[----:B0-----:R-:W-:-:S07]  /*1dd0*/  IMAD.U32 R5, RZ, RZ, UR7 ;  /* 0x00000007ff057e24 */ /* 0x001fce000f8e00ff */
[----:B------:R-:W-:-:S07]  /*1de0*/  LEPC R20, `(.L_x_34) ;  /* 0x000000001014794e */ /* 0x000fce0000000000 */
[----:B--2---:R-:W-:Y:S05]  /*1df0*/  CALL.ABS.NOINC R2 ;  /* 0x0000000002007343 */ /* 0x004fea0003c00000 */
.L_x_34:
[----:B------:R-:W-:Y:S05]  /*1e00*/  EXIT ;  /* 0x000000000000794d */ /* 0x000fea0003800000 */
.L_x_33:
[----:B------:R-:W-:Y:S05]  /*1e10*/  BSYNC.RECONVERGENT B8 ;  /* 0x0000000000087941 */ /* 0x000fea0003800200 */
.L_x_8:
[----:B0-23--:R-:W-:Y:S01]  /*1e20*/  MOV R2, 0x0 ;  /* 0x0000000000027802 */ /* 0x00dfe20000000f00 */
[----:B------:R0:W-:Y:S01]  /*1e30*/  STL [R1+0x288], R0 ;  /* 0x0002880001007387 */ /* 0x0001e20000100800 */
[----:B------:R-:W2:Y:S04]  /*1e40*/  LDCU.64 UR4, c[0x4][0x10] ;  /* 0x01000200ff0477ac */ /* 0x000ea80008000a00 */
[----:B------:R-:W3:Y:S01]  /*1e50*/  LDC.64 R2, c[0x4][R2] ;  /* 0x0100000002027b82 */ /* 0x000ee20000000a00 */
[----:B------:R-:W-:-:S04]  /*1e60*/  UIADD3 UR6, UP0, UPT, UR38, 0x288, URZ ;  /* 0x0000028826067890 */ /* 0x000fc8000ff1e0ff */
[----:B------:R-:W-:Y:S02]  /*1e70*/  UIADD3.X UR7, UPT, UPT, URZ, UR39, URZ, UP0, !UPT ;  /* 0x00000027ff077290 */ /* 0x000fe400087fe4ff */
[----:B------:R-:W-:-:S04]  /*1e80*/  IMAD.U32 R6, RZ, RZ, UR6 ;  /* 0x00000006ff067e24 */ /* 0x000fc8000f8e00ff */
[----:B-1----:R-:W-:Y:S02]  /*1e90*/  IMAD.U32 R7, RZ, RZ, UR7 ;  /* 0x00000007ff077e24 */ /* 0x002fe4000f8e00ff */
[----:B--2---:R-:W-:Y:S02]  /*1ea0*/  IMAD.U32 R4, RZ, RZ, UR4 ;  /* 0x00000004ff047e24 */ /* 0x004fe4000f8e00ff */
[----:B0-----:R-:W-:-:S07]  /*1eb0*/  IMAD.U32 R5, RZ, RZ, UR5 ;  /* 0x00000005ff057e24 */ /* 0x001fce000f8e00ff */
[----:B------:R-:W-:-:S07]  /*1ec0*/  LEPC R20, `(.L_x_35) ;  /* 0x000000001014794e */ /* 0x000fce0000000000 */
[----:B---3--:R-:W-:Y:S05]  /*1ed0*/  CALL.ABS.NOINC R2 ;  /* 0x0000000002007343 */ /* 0x008fea0003c00000 */
.L_x_35:
[----:B------:R-:W-:Y:S05]  /*1ee0*/  EXIT ;  /* 0x000000000000794d */ /* 0x000fea0003800000 */
.L_x_36:
[----:B------:R-:W-:-:S00]  /*1ef0*/  BRA `(.L_x_36) ;  /* 0xfffffffc00fc7947 */ /* 0x000fc0000383ffff */
[----:B------:R-:W-:-:S00]  /*1f00*/  NOP ;  /* 0x0000000000007918 */ /* 0x000fc00000000000 */
[----:B------:R-:W-:-:S00]  /*1f10*/  NOP ;  /* 0x0000000000007918 */ /* 0x000fc00000000000 */
[----:B------:R-:W-:-:S00]  /*1f20*/  NOP ;  /* 0x0000000000007918 */ /* 0x000fc00000000000 */
[----:B------:R-:W-:-:S00]  /*1f30*/  NOP ;  /* 0x0000000000007918 */ /* 0x000fc00000000000 */
[----:B------:R-:W-:-:S00]  /*1f40*/  NOP ;  /* 0x0000000000007918 */ /* 0x000fc00000000000 */
[----:B------:R-:W-:-:S00]  /*1f50*/  NOP ;  /* 0x0000000000007918 */ /* 0x000fc00000000000 */
[----:B------:R-:W-:-:S00]  /*1f60*/  NOP ;  /* 0x0000000000007918 */ /* 0x000fc00000000000 */
[----:B------:R-:W-:-:S00]  /*1f70*/  NOP ;  /* 0x0000000000007918 */ /* 0x000fc00000000000 */
.L_x_37:


//--------------------- .nv.global.init           --------------------------
	.section	.nv.global.init,"aw",@progbits
.nv.global.init:
	.type		$str$1,@object
	.size		$str$1,($str - $str$1)
$str$1:
        /*0000*/ 	.byte	0x50, 0x75, 0x7a, 0x7a, 0x6c, 0x65, 0x20, 0x25, 0x64, 0x20, 0x69, 0x73, 0x20, 0x75, 0x6e, 0x73
        /*0010*/ 	.byte	0x6f, 0x6c, 0x76, 0x61, 0x62, 0x6c, 0x65, 0x2e, 0x0a, 0x00
	.type		$str,@object
	.size		$str,(.L_0 - $str)
$str:
        /*001a*/ 	.byte	0x50, 0x75, 0x7a, 0x7a, 0x6c, 0x65, 0x20, 0x25, 0x64, 0x20, 0x73, 0x6f, 0x6c, 0x76, 0x65, 0x64
        /*002a*/ 	.byte	0x20, 0x73, 0x75, 0x63, 0x63, 0x65, 0x73, 0x73, 0x66, 0x75, 0x6c, 0x6c, 0x79, 0x2e, 0x0a, 0x00
.L_0:


//--------------------- .nv.shared.reserved.0     --------------------------
	.section	.nv.shared.reserved.0,"aw",@nobits
	.weak		__nv_reservedSMEM_offset_0_alias
	.size		__nv_reservedSMEM_offset_0_alias, 0, 64
	.other		__nv_reservedSMEM_offset_0_alias,@"STO_CUDA_RESERVED_SHARED STV_DEFAULT"
__nv_reservedSMEM_offset_0_alias:
	.zero		0
	.zero		64


//--------------------- .nv.constant0._Z13solve_sudokusPii --------------------------
	.section	.nv.constant0._Z13solve_sudokusPii,"a",@progbits
	.sectionflags	@""
	.align	4
.nv.constant0._Z13solve_sudokusPii:
	.zero		908


//--------------------- SYMBOLS --------------------------

	.type		.nv.reservedSmem.offset0,@object
	.size		.nv.reservedSmem.offset0,0x4
	.type		vprintf,@function
